//
// Generated by NVIDIA NVVM Compiler
//
// Compiler Build ID: CL-36424714
// Cuda compilation tools, release 13.0, V13.0.88
// Based on NVVM 20.0.0
//

.version 9.0
.target sm_100
.address_size 64

	// .globl	_Z9addKernelPsPKsS1_

.visible .entry _Z9addKernelPsPKsS1_(
	.param .u64 .ptr .align 1 _Z9addKernelPsPKsS1__param_0,
	.param .u64 .ptr .align 1 _Z9addKernelPsPKsS1__param_1,
	.param .u64 .ptr .align 1 _Z9addKernelPsPKsS1__param_2
)
{
	.reg .b16 	%rs<4>;
	.reg .b32 	%r<2>;
	.reg .b64 	%rd<11>;

	ld.param.u64 	%rd1, [_Z9addKernelPsPKsS1__param_0];
	ld.param.u64 	%rd2, [_Z9addKernelPsPKsS1__param_1];
	ld.param.u64 	%rd3, [_Z9addKernelPsPKsS1__param_2];
	cvta.to.global.u64 	%rd4, %rd1;
	cvta.to.global.u64 	%rd5, %rd3;
	cvta.to.global.u64 	%rd6, %rd2;
	mov.u32 	%r1, %tid.x;
	mul.wide.u32 	%rd7, %r1, 2;
	add.s64 	%rd8, %rd6, %rd7;
	ld.global.u16 	%rs1, [%rd8];
	add.s64 	%rd9, %rd5, %rd7;
	ld.global.u16 	%rs2, [%rd9];
	add.s16 	%rs3, %rs2, %rs1;
	add.s64 	%rd10, %rd4, %rd7;
	st.global.u16 	[%rd10], %rs3;
	ret;

}


// ===== COMPILED SASS (sm_100) =====

	.target	sm_100

	.elftype	@"ET_EXEC"


//--------------------- .note.nv.tkinfo           --------------------------
	.section	.note.nv.tkinfo,"",@"SHT_NOTE"
	.sectionflags	@"SHF_NOTE_NV_TKINFO"
	.tkinfo
        /*0018*/ 	.word	0x00000002
        /*0030*/ 	.string	""
        /*0030*/ 	.string	"ptxas"
        /*0030*/ 	.string	"Cuda compilation tools, release 13.0, V13.0.88"
        /*0030*/ 	.string	"Build cuda_13.0.r13.0/compiler.36424714_0"
        /*0030*/ 	.string	"-arch sm_100 -m 64 "



//--------------------- .note.nv.cuinfo           --------------------------
	.section	.note.nv.cuinfo,"",@"SHT_NOTE"
	.sectionflags	@"SHF_NOTE_NV_CUINFO"
        /*0018*/ 	.short	0x0002
        /*001a*/ 	.short	0x0064
        /*001c*/ 	.short	0x0082
	.zero		2


//--------------------- .nv.info                  --------------------------
	.section	.nv.info,"",@"SHT_CUDA_INFO"
	.align	4


	//----- nvinfo : EIATTR_REGCOUNT
	.align		4
        /*0000*/ 	.byte	0x04, 0x2f
        /*0002*/ 	.short	(.L_1 - .L_0)
	.align		4
.L_0:
        /*0004*/ 	.word	index@(_Z9addKernelPsPKsS1_)
        /*0008*/ 	.word	0x0000000c


	//----- nvinfo : EIATTR_FRAME_SIZE
	.align		4
.L_1:
        /*000c*/ 	.byte	0x04, 0x11
        /*000e*/ 	.short	(.L_3 - .L_2)
	.align		4
.L_2:
        /*0010*/ 	.word	index@(_Z9addKernelPsPKsS1_)
        /*0014*/ 	.word	0x00000000


	//----- nvinfo : EIATTR_MIN_STACK_SIZE
	.align		4
.L_3:
        /*0018*/ 	.byte	0x04, 0x12
        /*001a*/ 	.short	(.L_5 - .L_4)
	.align		4
.L_4:
        /*001c*/ 	.word	index@(_Z9addKernelPsPKsS1_)
        /*0020*/ 	.word	0x00000000
.L_5:


//--------------------- .nv.compat                --------------------------
	.section	.nv.compat,"",@"SHT_CUDA_COMPAT_INFO"
	.align	4
        /*0000*/ 	.byte	0x02, 0x09, 0x00, 0x00, 0x02, 0x02, 0x01, 0x00, 0x02, 0x05, 0x05, 0x00, 0x03, 0x07, 0x01, 0x01
        /*0010*/ 	.byte	0x02, 0x03, 0x00, 0x00, 0x02, 0x06, 0x01, 0x00, 0x04, 0x0b, 0x08, 0x00, 0x09, 0x00, 0x00, 0x00
        /*0020*/ 	.byte	0x00, 0x00, 0x00, 0x00


//--------------------- .nv.info._Z9addKernelPsPKsS1_ --------------------------
	.section	.nv.info._Z9addKernelPsPKsS1_,"",@"SHT_CUDA_INFO"
	.sectionflags	@""
	.align	4


	//----- nvinfo : EIATTR_CUDA_API_VERSION
	.align		4
        /*0000*/ 	.byte	0x04, 0x37
        /*0002*/ 	.short	(.L_7 - .L_6)
.L_6:
        /*0004*/ 	.word	0x00000082


	//----- nvinfo : EIATTR_KPARAM_INFO
	.align		4
.L_7:
        /*0008*/ 	.byte	0x04, 0x17
        /*000a*/ 	.short	(.L_9 - .L_8)
.L_8:
        /*000c*/ 	.word	0x00000000
        /*0010*/ 	.short	0x0002
        /*0012*/ 	.short	0x0010
        /*0014*/ 	.byte	0x00, 0xf5, 0x21, 0x00


	//----- nvinfo : EIATTR_KPARAM_INFO
	.align		4
.L_9:
        /*0018*/ 	.byte	0x04, 0x17
        /*001a*/ 	.short	(.L_11 - .L_10)
.L_10:
        /*001c*/ 	.word	0x00000000
        /*0020*/ 	.short	0x0001
        /*0022*/ 	.short	0x0008
        /*0024*/ 	.byte	0x00, 0xf5, 0x21, 0x00


	//----- nvinfo : EIATTR_KPARAM_INFO
	.align		4
.L_11:
        /*0028*/ 	.byte	0x04, 0x17
        /*002a*/ 	.short	(.L_13 - .L_12)
.L_12:
        /*002c*/ 	.word	0x00000000
        /*0030*/ 	.short	0x0000
        /*0032*/ 	.short	0x0000
        /*0034*/ 	.byte	0x00, 0xf5, 0x21, 0x00


	//----- nvinfo : EIATTR_SPARSE_MMA_MASK
	.align		4
.L_13:
        /*0038*/ 	.byte	0x03, 0x50
        /*003a*/ 	.short	0x0000


	//----- nvinfo : EIATTR_MAXREG_COUNT
	.align		4
        /*003c*/ 	.byte	0x03, 0x1b
        /*003e*/ 	.short	0x00ff


	//----- nvinfo : EIATTR_MERCURY_ISA_VERSION
	.align		4
        /*0040*/ 	.byte	0x03, 0x5f
        /*0042*/ 	.short	0x0101


	//----- nvinfo : EIATTR_VRC_CTA_INIT_COUNT
	.align		4
        /*0044*/ 	.byte	0x02, 0x4a
	.zero		1
	.zero		1


	//----- nvinfo : EIATTR_EXIT_INSTR_OFFSETS
	.align		4
        /*0048*/ 	.byte	0x04, 0x1c
        /*004a*/ 	.short	(.L_15 - .L_14)


	//   ....[0]....
.L_14:
        /*004c*/ 	.word	0x000000d0


	//----- nvinfo : EIATTR_CBANK_PARAM_SIZE
	.align		4
.L_15:
        /*0050*/ 	.byte	0x03, 0x19
        /*0052*/ 	.short	0x0018


	//----- nvinfo : EIATTR_PARAM_CBANK
	.align		4
        /*0054*/ 	.byte	0x04, 0x0a
        /*0056*/ 	.short	(.L_17 - .L_16)
	.align		4
.L_16:
        /*0058*/ 	.word	index@(.nv.constant0._Z9addKernelPsPKsS1_)
        /*005c*/ 	.short	0x0380
        /*005e*/ 	.short	0x0018


	//----- nvinfo : EIATTR_SW_WAR
	.align		4
.L_17:
        /*0060*/ 	.byte	0x04, 0x36
        /*0062*/ 	.short	(.L_19 - .L_18)
.L_18:
        /*0064*/ 	.word	0x00000008
.L_19:


//--------------------- .nv.callgraph             --------------------------
	.section	.nv.callgraph,"",@"SHT_CUDA_CALLGRAPH"
	.align	4
	.sectionentsize	8
	.align		4
        /*0000*/ 	.word	0x00000000
	.align		4
        /*0004*/ 	.word	0xffffffff
	.align		4
        /*0008*/ 	.word	0x00000000
	.align		4
        /*000c*/ 	.word	0xfffffffe
	.align		4
        /*0010*/ 	.word	0x00000000
	.align		4
        /*0014*/ 	.word	0xfffffffd
	.align		4
        /*0018*/ 	.word	0x00000000
	.align		4
        /*001c*/ 	.word	0xfffffffc


//--------------------- .text._Z9addKernelPsPKsS1_ --------------------------
	.section	.text._Z9addKernelPsPKsS1_,"ax",@progbits
	.align	128
        .global         _Z9addKernelPsPKsS1_
        .type           _Z9addKernelPsPKsS1_,@function
        .size           _Z9addKernelPsPKsS1_,(.L_x_1 - _Z9addKernelPsPKsS1_)
        .other          _Z9addKernelPsPKsS1_,@"STO_CUDA_ENTRY STV_DEFAULT"
_Z9addKernelPsPKsS1_:
.text._Z9addKernelPsPKsS1_:
[----:B------:R-:W-:Y:S01]  /*0000*/  LDC R1, c[0x0][0x37c] ;  /* 0x0000df00ff017b82 */ /* 0x000fe20000000800 */
[----:B------:R-:W0:Y:S07]  /*0010*/  S2R R9, SR_TID.X ;  /* 0x0000000000097919 */ /* 0x000e2e0000002100 */
[----:B------:R-:W0:Y:S01]  /*0020*/  LDC.64 R2, c[0x0][0x388] ;  /* 0x0000e200ff027b82 */ /* 0x000e220000000a00 */
[----:B------:R-:W1:Y:S07]  /*0030*/  LDCU.64 UR4, c[0x0][0x358] ;  /* 0x00006b00ff0477ac */ /* 0x000e6e0008000a00 */
[----:B------:R-:W2:Y:S08]  /*0040*/  LDC.64 R4, c[0x0][0x390] ;  /* 0x0000e400ff047b82 */ /* 0x000eb00000000a00 */
[----:B------:R-:W3:Y:S01]  /*0050*/  LDC.64 R6, c[0x0][0x380] ;  /* 0x0000e000ff067b82 */ /* 0x000ee20000000a00 */
[----:B0-----:R-:W-:-:S04]  /*0060*/  IMAD.WIDE.U32 R2, R9, 0x2, R2 ;  /* 0x0000000209027825 */ /* 0x001fc800078e0002 */
[C---:B--2---:R-:W-:Y:S02]  /*0070*/  IMAD.WIDE.U32 R4, R9.reuse, 0x2, R4 ;  /* 0x0000000209047825 */ /* 0x044fe400078e0004 */
[----:B-1----:R-:W2:Y:S04]  /*0080*/  LDG.E.U16 R2, desc[UR4][R2.64] ;  /* 0x0000000402027981 */ /* 0x002ea8000c1e1500 */
[----:B------:R-:W2:Y:S01]  /*0090*/  LDG.E.U16 R5, desc[UR4][R4.64] ;  /* 0x0000000404057981 */ /* 0x000ea2000c1e1500 */
[----:B---3--:R-:W-:Y:S01]  /*00a0*/  IMAD.WIDE.U32 R6, R9, 0x2, R6 ;  /* 0x0000000209067825 */ /* 0x008fe200078e0006 */
[----:B--2---:R-:W-:-:S05]  /*00b0*/  IADD3 R9, PT, PT, R2, R5, RZ ;  /* 0x0000000502097210 */ /* 0x004fca0007ffe0ff */
[----:B------:R-:W-:Y:S01]  /*00c0*/  STG.E.U16 desc[UR4][R6.64], R9 ;  /* 0x0000000906007986 */ /* 0x000fe2000c101504 */
[----:B------:R-:W-:Y:S05]  /*00d0*/  EXIT ;  /* 0x000000000000794d */ /* 0x000fea0003800000 */
.L_x_0:
[----:B------:R-:W-:-:S00]  /*00e0*/  BRA `(.L_x_0) ;  /* 0xfffffffc00fc7947 */ /* 0x000fc0000383ffff */
[----:B------:R-:W-:-:S00]  /*00f0*/  NOP ;  /* 0x0000000000007918 */ /* 0x000fc00000000000 */
        /* <DEDUP_REMOVED lines=8> */
.L_x_1:


//--------------------- .nv.shared.reserved.0     --------------------------
	.section	.nv.shared.reserved.0,"aw",@nobits
	.weak		__nv_reservedSMEM_offset_0_alias
	.size		__nv_reservedSMEM_offset_0_alias, 0, 64
	.other		__nv_reservedSMEM_offset_0_alias,@"STO_CUDA_RESERVED_SHARED STV_DEFAULT"
__nv_reservedSMEM_offset_0_alias:
	.zero		0
	.zero		64


//--------------------- .nv.constant0._Z9addKernelPsPKsS1_ --------------------------
	.section	.nv.constant0._Z9addKernelPsPKsS1_,"a",@progbits
	.sectionflags	@""
	.align	4
.nv.constant0._Z9addKernelPsPKsS1_:
	.zero		920


//--------------------- SYMBOLS --------------------------

	.type		.nv.reservedSmem.offset0,@object
	.size		.nv.reservedSmem.offset0,0x4
